//
// Generated by NVIDIA NVVM Compiler
//
// Compiler Build ID: CL-36424714
// Cuda compilation tools, release 13.0, V13.0.88
// Based on NVVM 20.0.0
//

.version 9.0
.target sm_100
.address_size 64

	// .globl	_Z10MaxValue_1Pfi

.visible .entry _Z10MaxValue_1Pfi(
	.param .u64 .ptr .align 1 _Z10MaxValue_1Pfi_param_0,
	.param .u32 _Z10MaxValue_1Pfi_param_1
)
{
	.reg .pred 	%p<7>;
	.reg .b32 	%r<12>;
	.reg .b32 	%f<4>;
	.reg .b64 	%rd<7>;

	ld.param.u64 	%rd2, [_Z10MaxValue_1Pfi_param_0];
	ld.param.u32 	%r4, [_Z10MaxValue_1Pfi_param_1];
	mov.u32 	%r5, %ntid.x;
	mov.u32 	%r6, %ctaid.x;
	mov.u32 	%r7, %tid.x;
	mad.lo.s32 	%r1, %r5, %r6, %r7;
	setp.ge.s32 	%p1, %r1, %r4;
	setp.lt.s32 	%p2, %r4, 2;
	or.pred  	%p3, %p1, %p2;
	@%p3 bra 	$L__BB0_5;
	cvta.to.global.u64 	%rd3, %rd2;
	mul.wide.s32 	%rd4, %r1, 4;
	add.s64 	%rd1, %rd3, %rd4;
	mov.b32 	%r11, 1;
$L__BB0_2:
	shl.b32 	%r3, %r11, 1;
	add.s32 	%r9, %r3, -1;
	and.b32  	%r10, %r9, %r1;
	setp.ne.s32 	%p4, %r10, 0;
	@%p4 bra 	$L__BB0_4;
	ld.global.f32 	%f1, [%rd1];
	mul.wide.s32 	%rd5, %r11, 4;
	add.s64 	%rd6, %rd1, %rd5;
	ld.global.f32 	%f2, [%rd6];
	setp.lt.f32 	%p5, %f1, %f2;
	selp.f32 	%f3, %f2, %f1, %p5;
	st.global.f32 	[%rd1], %f3;
$L__BB0_4:
	bar.sync 	0;
	setp.lt.s32 	%p6, %r3, %r4;
	mov.u32 	%r11, %r3;
	@%p6 bra 	$L__BB0_2;
$L__BB0_5:
	ret;

}


// ===== COMPILED SASS (sm_100) =====

	.target	sm_100

	.elftype	@"ET_EXEC"


//--------------------- .note.nv.tkinfo           --------------------------
	.section	.note.nv.tkinfo,"",@"SHT_NOTE"
	.sectionflags	@"SHF_NOTE_NV_TKINFO"
	.tkinfo
        /*0018*/ 	.word	0x00000002
        /*0030*/ 	.string	""
        /*0030*/ 	.string	"ptxas"
        /*0030*/ 	.string	"Cuda compilation tools, release 13.0, V13.0.88"
        /*0030*/ 	.string	"Build cuda_13.0.r13.0/compiler.36424714_0"
        /*0030*/ 	.string	"-arch sm_100 -m 64 "



//--------------------- .note.nv.cuinfo           --------------------------
	.section	.note.nv.cuinfo,"",@"SHT_NOTE"
	.sectionflags	@"SHF_NOTE_NV_CUINFO"
        /*0018*/ 	.short	0x0002
        /*001a*/ 	.short	0x0064
        /*001c*/ 	.short	0x0082
	.zero		2


//--------------------- .nv.info                  --------------------------
	.section	.nv.info,"",@"SHT_CUDA_INFO"
	.align	4


	//----- nvinfo : EIATTR_REGCOUNT
	.align		4
        /*0000*/ 	.byte	0x04, 0x2f
        /*0002*/ 	.short	(.L_1 - .L_0)
	.align		4
.L_0:
        /*0004*/ 	.word	index@(_Z10MaxValue_1Pfi)
        /*0008*/ 	.word	0x0000000c


	//----- nvinfo : EIATTR_FRAME_SIZE
	.align		4
.L_1:
        /*000c*/ 	.byte	0x04, 0x11
        /*000e*/ 	.short	(.L_3 - .L_2)
	.align		4
.L_2:
        /*0010*/ 	.word	index@(_Z10MaxValue_1Pfi)
        /*0014*/ 	.word	0x00000000


	//----- nvinfo : EIATTR_MIN_STACK_SIZE
	.align		4
.L_3:
        /*0018*/ 	.byte	0x04, 0x12
        /*001a*/ 	.short	(.L_5 - .L_4)
	.align		4
.L_4:
        /*001c*/ 	.word	index@(_Z10MaxValue_1Pfi)
        /*0020*/ 	.word	0x00000000
.L_5:


//--------------------- .nv.compat                --------------------------
	.section	.nv.compat,"",@"SHT_CUDA_COMPAT_INFO"
	.align	4
        /*0000*/ 	.byte	0x02, 0x09, 0x00, 0x00, 0x02, 0x02, 0x01, 0x00, 0x02, 0x05, 0x05, 0x00, 0x03, 0x07, 0x01, 0x01
        /*0010*/ 	.byte	0x02, 0x03, 0x00, 0x00, 0x02, 0x06, 0x01, 0x00, 0x04, 0x0b, 0x08, 0x00, 0x09, 0x00, 0x00, 0x00
        /*0020*/ 	.byte	0x00, 0x00, 0x00, 0x00


//--------------------- .nv.info._Z10MaxValue_1Pfi --------------------------
	.section	.nv.info._Z10MaxValue_1Pfi,"",@"SHT_CUDA_INFO"
	.sectionflags	@""
	.align	4


	//----- nvinfo : EIATTR_CUDA_API_VERSION
	.align		4
        /*0000*/ 	.byte	0x04, 0x37
        /*0002*/ 	.short	(.L_7 - .L_6)
.L_6:
        /*0004*/ 	.word	0x00000082


	//----- nvinfo : EIATTR_KPARAM_INFO
	.align		4
.L_7:
        /*0008*/ 	.byte	0x04, 0x17
        /*000a*/ 	.short	(.L_9 - .L_8)
.L_8:
        /*000c*/ 	.word	0x00000000
        /*0010*/ 	.short	0x0001
        /*0012*/ 	.short	0x0008
        /*0014*/ 	.byte	0x00, 0xf0, 0x11, 0x00


	//----- nvinfo : EIATTR_KPARAM_INFO
	.align		4
.L_9:
        /*0018*/ 	.byte	0x04, 0x17
        /*001a*/ 	.short	(.L_11 - .L_10)
.L_10:
        /*001c*/ 	.word	0x00000000
        /*0020*/ 	.short	0x0000
        /*0022*/ 	.short	0x0000
        /*0024*/ 	.byte	0x00, 0xf5, 0x21, 0x00


	//----- nvinfo : EIATTR_SPARSE_MMA_MASK
	.align		4
.L_11:
        /*0028*/ 	.byte	0x03, 0x50
        /*002a*/ 	.short	0x0000


	//----- nvinfo : EIATTR_MAXREG_COUNT
	.align		4
        /*002c*/ 	.byte	0x03, 0x1b
        /*002e*/ 	.short	0x00ff


	//----- nvinfo : EIATTR_NUM_BARRIERS
	.align		4
        /*0030*/ 	.byte	0x02, 0x4c
        /*0032*/ 	.byte	0x01
	.zero		1


	//----- nvinfo : EIATTR_MERCURY_ISA_VERSION
	.align		4
        /*0034*/ 	.byte	0x03, 0x5f
        /*0036*/ 	.short	0x0101


	//----- nvinfo : EIATTR_VRC_CTA_INIT_COUNT
	.align		4
        /*0038*/ 	.byte	0x02, 0x4a
	.zero		1
	.zero		1


	//----- nvinfo : EIATTR_EXIT_INSTR_OFFSETS
	.align		4
        /*003c*/ 	.byte	0x04, 0x1c
        /*003e*/ 	.short	(.L_13 - .L_12)


	//   ....[0]....
.L_12:
        /*0040*/ 	.word	0x00000080


	//   ....[1]....
        /*0044*/ 	.word	0x000001e0


	//----- nvinfo : EIATTR_CRS_STACK_SIZE
	.align		4
.L_13:
        /*0048*/ 	.byte	0x04, 0x1e
        /*004a*/ 	.short	(.L_15 - .L_14)
.L_14:
        /*004c*/ 	.word	0x00000000


	//----- nvinfo : EIATTR_CBANK_PARAM_SIZE
	.align		4
.L_15:
        /*0050*/ 	.byte	0x03, 0x19
        /*0052*/ 	.short	0x000c


	//----- nvinfo : EIATTR_PARAM_CBANK
	.align		4
        /*0054*/ 	.byte	0x04, 0x0a
        /*0056*/ 	.short	(.L_17 - .L_16)
	.align		4
.L_16:
        /*0058*/ 	.word	index@(.nv.constant0._Z10MaxValue_1Pfi)
        /*005c*/ 	.short	0x0380
        /*005e*/ 	.short	0x000c


	//----- nvinfo : EIATTR_SW_WAR
	.align		4
.L_17:
        /*0060*/ 	.byte	0x04, 0x36
        /*0062*/ 	.short	(.L_19 - .L_18)
.L_18:
        /*0064*/ 	.word	0x00000008
.L_19:


//--------------------- .nv.callgraph             --------------------------
	.section	.nv.callgraph,"",@"SHT_CUDA_CALLGRAPH"
	.align	4
	.sectionentsize	8
	.align		4
        /*0000*/ 	.word	0x00000000
	.align		4
        /*0004*/ 	.word	0xffffffff
	.align		4
        /*0008*/ 	.word	0x00000000
	.align		4
        /*000c*/ 	.word	0xfffffffe
	.align		4
        /*0010*/ 	.word	0x00000000
	.align		4
        /*0014*/ 	.word	0xfffffffd
	.align		4
        /*0018*/ 	.word	0x00000000
	.align		4
        /*001c*/ 	.word	0xfffffffc


//--------------------- .text._Z10MaxValue_1Pfi   --------------------------
	.section	.text._Z10MaxValue_1Pfi,"ax",@progbits
	.align	128
        .global         _Z10MaxValue_1Pfi
        .type           _Z10MaxValue_1Pfi,@function
        .size           _Z10MaxValue_1Pfi,(.L_x_4 - _Z10MaxValue_1Pfi)
        .other          _Z10MaxValue_1Pfi,@"STO_CUDA_ENTRY STV_DEFAULT"
_Z10MaxValue_1Pfi:
.text._Z10MaxValue_1Pfi:
[----:B------:R-:W-:Y:S01]  /*0000*/  LDC R1, c[0x0][0x37c] ;  /* 0x0000df00ff017b82 */ /* 0x000fe20000000800 */
[----:B------:R-:W0:Y:S07]  /*0010*/  S2R R7, SR_CTAID.X ;  /* 0x0000000000077919 */ /* 0x000e2e0000002500 */
[----:B------:R-:W1:Y:S01]  /*0020*/  LDC R2, c[0x0][0x388] ;  /* 0x0000e200ff027b82 */ /* 0x000e620000000800 */
[----:B------:R-:W0:Y:S01]  /*0030*/  LDCU UR4, c[0x0][0x360] ;  /* 0x00006c00ff0477ac */ /* 0x000e220008000800 */
[----:B------:R-:W0:Y:S01]  /*0040*/  S2R R0, SR_TID.X ;  /* 0x0000000000007919 */ /* 0x000e220000002100 */
[----:B-1----:R-:W-:Y:S01]  /*0050*/  ISETP.GE.AND P0, PT, R2, 0x2, PT ;  /* 0x000000020200780c */ /* 0x002fe20003f06270 */
[----:B0-----:R-:W-:-:S05]  /*0060*/  IMAD R7, R7, UR4, R0 ;  /* 0x0000000407077c24 */ /* 0x001fca000f8e0200 */
[----:B------:R-:W-:-:S13]  /*0070*/  ISETP.GE.OR P0, PT, R7, R2, !P0 ;  /* 0x000000020700720c */ /* 0x000fda0004706670 */
[----:B------:R-:W-:Y:S05]  /*0080*/  @P0 EXIT ;  /* 0x000000000000094d */ /* 0x000fea0003800000 */
[----:B------:R-:W0:Y:S01]  /*0090*/  LDC.64 R2, c[0x0][0x380] ;  /* 0x0000e000ff027b82 */ /* 0x000e220000000a00 */
[----:B------:R-:W-:Y:S01]  /*00a0*/  IMAD.MOV.U32 R5, RZ, RZ, 0x1 ;  /* 0x00000001ff057424 */ /* 0x000fe200078e00ff */
[----:B------:R-:W1:Y:S01]  /*00b0*/  LDCU.64 UR4, c[0x0][0x358] ;  /* 0x00006b00ff0477ac */ /* 0x000e620008000a00 */
[----:B------:R-:W2:Y:S02]  /*00c0*/  LDCU UR6, c[0x0][0x388] ;  /* 0x00007100ff0677ac */ /* 0x000ea40008000800 */
[----:B012---:R-:W-:-:S07]  /*00d0*/  IMAD.WIDE R2, R7, 0x4, R2 ;  /* 0x0000000407027825 */ /* 0x007fce00078e0202 */
.L_x_2:
[----:B------:R-:W-:Y:S01]  /*00e0*/  IMAD.SHL.U32 R6, R5, 0x2, RZ ;  /* 0x0000000205067824 */ /* 0x000fe200078e00ff */
[----:B------:R-:W-:Y:S04]  /*00f0*/  BSSY.RECONVERGENT B0, `(.L_x_0) ;  /* 0x000000a000007945 */ /* 0x000fe80003800200 */
[----:B------:R-:W-:-:S04]  /*0100*/  IADD3 R0, PT, PT, R6, -0x1, RZ ;  /* 0xffffffff06007810 */ /* 0x000fc80007ffe0ff */
[----:B------:R-:W-:-:S13]  /*0110*/  LOP3.LUT P0, RZ, R0, R7, RZ, 0xc0, !PT ;  /* 0x0000000700ff7212 */ /* 0x000fda000780c0ff */
[----:B0-----:R-:W-:Y:S05]  /*0120*/  @P0 BRA `(.L_x_1) ;  /* 0x0000000000180947 */ /* 0x001fea0003800000 */
[----:B------:R-:W-:Y:S01]  /*0130*/  IMAD.WIDE R4, R5, 0x4, R2 ;  /* 0x0000000405047825 */ /* 0x000fe200078e0202 */
[----:B------:R-:W2:Y:S05]  /*0140*/  LDG.E R0, desc[UR4][R2.64] ;  /* 0x0000000402007981 */ /* 0x000eaa000c1e1900 */
[----:B------:R-:W2:Y:S02]  /*0150*/  LDG.E R5, desc[UR4][R4.64] ;  /* 0x0000000404057981 */ /* 0x000ea4000c1e1900 */
[----:B--2---:R-:W-:-:S04]  /*0160*/  FSETP.GEU.AND P0, PT, R0, R5, PT ;  /* 0x000000050000720b */ /* 0x004fc80003f0e000 */
[----:B------:R-:W-:-:S05]  /*0170*/  FSEL R9, R5, R0, !P0 ;  /* 0x0000000005097208 */ /* 0x000fca0004000000 */
[----:B------:R0:W-:Y:S04]  /*0180*/  STG.E desc[UR4][R2.64], R9 ;  /* 0x0000000902007986 */ /* 0x0001e8000c101904 */
.L_x_1:
[----:B------:R-:W-:Y:S05]  /*0190*/  BSYNC.RECONVERGENT B0 ;  /* 0x0000000000007941 */ /* 0x000fea0003800200 */
.L_x_0:
[----:B------:R-:W-:Y:S01]  /*01a0*/  BAR.SYNC.DEFER_BLOCKING 0x0 ;  /* 0x0000000000007b1d */ /* 0x000fe20000010000 */
[----:B------:R-:W-:Y:S01]  /*01b0*/  ISETP.GE.AND P0, PT, R6, UR6, PT ;  /* 0x0000000606007c0c */ /* 0x000fe2000bf06270 */
[----:B------:R-:W-:-:S12]  /*01c0*/  IMAD.MOV.U32 R5, RZ, RZ, R6 ;  /* 0x000000ffff057224 */ /* 0x000fd800078e0006 */
[----:B------:R-:W-:Y:S05]  /*01d0*/  @!P0 BRA `(.L_x_2) ;  /* 0xfffffffc00c08947 */ /* 0x000fea000383ffff */
[----:B------:R-:W-:Y:S05]  /*01e0*/  EXIT ;  /* 0x000000000000794d */ /* 0x000fea0003800000 */
.L_x_3:
[----:B------:R-:W-:-:S00]  /*01f0*/  BRA `(.L_x_3) ;  /* 0xfffffffc00fc7947 */ /* 0x000fc0000383ffff */
[----:B------:R-:W-:-:S00]  /*0200*/  NOP ;  /* 0x0000000000007918 */ /* 0x000fc00000000000 */
[----:B------:R-:W-:-:S00]  /*0210*/  NOP ;  /* 0x0000000000007918 */ /* 0x000fc00000000000 */
[----:B------:R-:W-:-:S00]  /*0220*/  NOP ;  /* 0x0000000000007918 */ /* 0x000fc00000000000 */
[----:B------:R-:W-:-:S00]  /*0230*/  NOP ;  /* 0x0000000000007918 */ /* 0x000fc00000000000 */
[----:B------:R-:W-:-:S00]  /*0240*/  NOP ;  /* 0x0000000000007918 */ /* 0x000fc00000000000 */
[----:B------:R-:W-:-:S00]  /*0250*/  NOP ;  /* 0x0000000000007918 */ /* 0x000fc00000000000 */
[----:B------:R-:W-:-:S00]  /*0260*/  NOP ;  /* 0x0000000000007918 */ /* 0x000fc00000000000 */
[----:B------:R-:W-:-:S00]  /*0270*/  NOP ;  /* 0x0000000000007918 */ /* 0x000fc00000000000 */
.L_x_4:


//--------------------- .nv.shared.reserved.0     --------------------------
	.section	.nv.shared.reserved.0,"aw",@nobits
	.weak		__nv_reservedSMEM_offset_0_alias
	.size		__nv_reservedSMEM_offset_0_alias, 0, 64
	.other		__nv_reservedSMEM_offset_0_alias,@"STO_CUDA_RESERVED_SHARED STV_DEFAULT"
__nv_reservedSMEM_offset_0_alias:
	.zero		0
	.zero		64


//--------------------- .nv.constant0._Z10MaxValue_1Pfi --------------------------
	.section	.nv.constant0._Z10MaxValue_1Pfi,"a",@progbits
	.sectionflags	@""
	.align	4
.nv.constant0._Z10MaxValue_1Pfi:
	.zero		908


//--------------------- SYMBOLS --------------------------

	.type		.nv.reservedSmem.offset0,@object
	.size		.nv.reservedSmem.offset0,0x4
